//
// Generated by NVIDIA NVVM Compiler
//
// Compiler Build ID: CL-36424714
// Cuda compilation tools, release 13.0, V13.0.88
// Based on NVVM 20.0.0
//

.version 9.0
.target sm_100
.address_size 64

	// .globl	_Z16blockReduceArrayPiS_
// _ZZ16blockReduceArrayPiS_E8blockSum has been demoted

.visible .entry _Z16blockReduceArrayPiS_(
	.param .u64 .ptr .align 1 _Z16blockReduceArrayPiS__param_0,
	.param .u64 .ptr .align 1 _Z16blockReduceArrayPiS__param_1
)
{
	.reg .pred 	%p<3>;
	.reg .b32 	%r<11>;
	.reg .b64 	%rd<9>;
	// demoted variable
	.shared .align 4 .u32 _ZZ16blockReduceArrayPiS_E8blockSum;
	ld.param.u64 	%rd2, [_Z16blockReduceArrayPiS__param_0];
	ld.param.u64 	%rd3, [_Z16blockReduceArrayPiS__param_1];
	cvta.to.global.u64 	%rd4, %rd3;
	mov.u32 	%r1, %tid.x;
	mov.u32 	%r3, %ctaid.x;
	mov.u32 	%r4, %ntid.x;
	mul.lo.s32 	%r2, %r3, %r4;
	setp.ne.s32 	%p1, %r1, 0;
	mul.wide.u32 	%rd5, %r3, 4;
	add.s64 	%rd1, %rd4, %rd5;
	@%p1 bra 	$L__BB0_2;
	mov.b32 	%r5, 0;
	st.global.u32 	[%rd1], %r5;
	st.shared.u32 	[_ZZ16blockReduceArrayPiS_E8blockSum], %r5;
$L__BB0_2:
	setp.ne.s32 	%p2, %r1, 0;
	bar.sync 	0;
	add.s32 	%r6, %r2, %r1;
	cvta.to.global.u64 	%rd6, %rd2;
	mul.wide.s32 	%rd7, %r6, 4;
	add.s64 	%rd8, %rd6, %rd7;
	ld.global.u32 	%r7, [%rd8];
	ld.shared.u32 	%r8, [_ZZ16blockReduceArrayPiS_E8blockSum];
	add.s32 	%r9, %r8, %r7;
	st.shared.u32 	[_ZZ16blockReduceArrayPiS_E8blockSum], %r9;
	bar.sync 	0;
	@%p2 bra 	$L__BB0_4;
	ld.shared.u32 	%r10, [_ZZ16blockReduceArrayPiS_E8blockSum];
	st.global.u32 	[%rd1], %r10;
$L__BB0_4:
	ret;

}


// ===== COMPILED SASS (sm_100) =====

	.target	sm_100

	.elftype	@"ET_EXEC"


//--------------------- .note.nv.tkinfo           --------------------------
	.section	.note.nv.tkinfo,"",@"SHT_NOTE"
	.sectionflags	@"SHF_NOTE_NV_TKINFO"
	.tkinfo
        /*0018*/ 	.word	0x00000002
        /*0030*/ 	.string	""
        /*0030*/ 	.string	"ptxas"
        /*0030*/ 	.string	"Cuda compilation tools, release 13.0, V13.0.88"
        /*0030*/ 	.string	"Build cuda_13.0.r13.0/compiler.36424714_0"
        /*0030*/ 	.string	"-arch sm_100 -m 64 "



//--------------------- .note.nv.cuinfo           --------------------------
	.section	.note.nv.cuinfo,"",@"SHT_NOTE"
	.sectionflags	@"SHF_NOTE_NV_CUINFO"
        /*0018*/ 	.short	0x0002
        /*001a*/ 	.short	0x0064
        /*001c*/ 	.short	0x0082
	.zero		2


//--------------------- .nv.info                  --------------------------
	.section	.nv.info,"",@"SHT_CUDA_INFO"
	.align	4


	//----- nvinfo : EIATTR_REGCOUNT
	.align		4
        /*0000*/ 	.byte	0x04, 0x2f
        /*0002*/ 	.short	(.L_1 - .L_0)
	.align		4
.L_0:
        /*0004*/ 	.word	index@(_Z16blockReduceArrayPiS_)
        /*0008*/ 	.word	0x0000000c


	//----- nvinfo : EIATTR_FRAME_SIZE
	.align		4
.L_1:
        /*000c*/ 	.byte	0x04, 0x11
        /*000e*/ 	.short	(.L_3 - .L_2)
	.align		4
.L_2:
        /*0010*/ 	.word	index@(_Z16blockReduceArrayPiS_)
        /*0014*/ 	.word	0x00000000


	//----- nvinfo : EIATTR_MIN_STACK_SIZE
	.align		4
.L_3:
        /*0018*/ 	.byte	0x04, 0x12
        /*001a*/ 	.short	(.L_5 - .L_4)
	.align		4
.L_4:
        /*001c*/ 	.word	index@(_Z16blockReduceArrayPiS_)
        /*0020*/ 	.word	0x00000000
.L_5:


//--------------------- .nv.compat                --------------------------
	.section	.nv.compat,"",@"SHT_CUDA_COMPAT_INFO"
	.align	4
        /*0000*/ 	.byte	0x02, 0x09, 0x00, 0x00, 0x02, 0x02, 0x01, 0x00, 0x02, 0x05, 0x05, 0x00, 0x03, 0x07, 0x01, 0x01
        /*0010*/ 	.byte	0x02, 0x03, 0x00, 0x00, 0x02, 0x06, 0x01, 0x00, 0x04, 0x0b, 0x08, 0x00, 0x09, 0x00, 0x00, 0x00
        /*0020*/ 	.byte	0x00, 0x00, 0x00, 0x00


//--------------------- .nv.info._Z16blockReduceArrayPiS_ --------------------------
	.section	.nv.info._Z16blockReduceArrayPiS_,"",@"SHT_CUDA_INFO"
	.sectionflags	@""
	.align	4


	//----- nvinfo : EIATTR_CUDA_API_VERSION
	.align		4
        /*0000*/ 	.byte	0x04, 0x37
        /*0002*/ 	.short	(.L_7 - .L_6)
.L_6:
        /*0004*/ 	.word	0x00000082


	//----- nvinfo : EIATTR_KPARAM_INFO
	.align		4
.L_7:
        /*0008*/ 	.byte	0x04, 0x17
        /*000a*/ 	.short	(.L_9 - .L_8)
.L_8:
        /*000c*/ 	.word	0x00000000
        /*0010*/ 	.short	0x0001
        /*0012*/ 	.short	0x0008
        /*0014*/ 	.byte	0x00, 0xf5, 0x21, 0x00


	//----- nvinfo : EIATTR_KPARAM_INFO
	.align		4
.L_9:
        /*0018*/ 	.byte	0x04, 0x17
        /*001a*/ 	.short	(.L_11 - .L_10)
.L_10:
        /*001c*/ 	.word	0x00000000
        /*0020*/ 	.short	0x0000
        /*0022*/ 	.short	0x0000
        /*0024*/ 	.byte	0x00, 0xf5, 0x21, 0x00


	//----- nvinfo : EIATTR_SPARSE_MMA_MASK
	.align		4
.L_11:
        /*0028*/ 	.byte	0x03, 0x50
        /*002a*/ 	.short	0x0000


	//----- nvinfo : EIATTR_MAXREG_COUNT
	.align		4
        /*002c*/ 	.byte	0x03, 0x1b
        /*002e*/ 	.short	0x00ff


	//----- nvinfo : EIATTR_NUM_BARRIERS
	.align		4
        /*0030*/ 	.byte	0x02, 0x4c
        /*0032*/ 	.byte	0x01
	.zero		1


	//----- nvinfo : EIATTR_MERCURY_ISA_VERSION
	.align		4
        /*0034*/ 	.byte	0x03, 0x5f
        /*0036*/ 	.short	0x0101


	//----- nvinfo : EIATTR_VRC_CTA_INIT_COUNT
	.align		4
        /*0038*/ 	.byte	0x02, 0x4a
	.zero		1
	.zero		1


	//----- nvinfo : EIATTR_EXIT_INSTR_OFFSETS
	.align		4
        /*003c*/ 	.byte	0x04, 0x1c
        /*003e*/ 	.short	(.L_13 - .L_12)


	//   ....[0]....
.L_12:
        /*0040*/ 	.word	0x00000170


	//   ....[1]....
        /*0044*/ 	.word	0x000001a0


	//----- nvinfo : EIATTR_CBANK_PARAM_SIZE
	.align		4
.L_13:
        /*0048*/ 	.byte	0x03, 0x19
        /*004a*/ 	.short	0x0010


	//----- nvinfo : EIATTR_PARAM_CBANK
	.align		4
        /*004c*/ 	.byte	0x04, 0x0a
        /*004e*/ 	.short	(.L_15 - .L_14)
	.align		4
.L_14:
        /*0050*/ 	.word	index@(.nv.constant0._Z16blockReduceArrayPiS_)
        /*0054*/ 	.short	0x0380
        /*0056*/ 	.short	0x0010


	//----- nvinfo : EIATTR_SW_WAR
	.align		4
.L_15:
        /*0058*/ 	.byte	0x04, 0x36
        /*005a*/ 	.short	(.L_17 - .L_16)
.L_16:
        /*005c*/ 	.word	0x00000008
.L_17:


//--------------------- .nv.callgraph             --------------------------
	.section	.nv.callgraph,"",@"SHT_CUDA_CALLGRAPH"
	.align	4
	.sectionentsize	8
	.align		4
        /*0000*/ 	.word	0x00000000
	.align		4
        /*0004*/ 	.word	0xffffffff
	.align		4
        /*0008*/ 	.word	0x00000000
	.align		4
        /*000c*/ 	.word	0xfffffffe
	.align		4
        /*0010*/ 	.word	0x00000000
	.align		4
        /*0014*/ 	.word	0xfffffffd
	.align		4
        /*0018*/ 	.word	0x00000000
	.align		4
        /*001c*/ 	.word	0xfffffffc


//--------------------- .text._Z16blockReduceArrayPiS_ --------------------------
	.section	.text._Z16blockReduceArrayPiS_,"ax",@progbits
	.align	128
        .global         _Z16blockReduceArrayPiS_
        .type           _Z16blockReduceArrayPiS_,@function
        .size           _Z16blockReduceArrayPiS_,(.L_x_1 - _Z16blockReduceArrayPiS_)
        .other          _Z16blockReduceArrayPiS_,@"STO_CUDA_ENTRY STV_DEFAULT"
_Z16blockReduceArrayPiS_:
.text._Z16blockReduceArrayPiS_:
[----:B------:R-:W-:Y:S01]  /*0000*/  LDC R1, c[0x0][0x37c] ;  /* 0x0000df00ff017b82 */ /* 0x000fe20000000800 */
[----:B------:R-:W0:Y:S07]  /*0010*/  S2R R7, SR_TID.X ;  /* 0x0000000000077919 */ /* 0x000e2e0000002100 */
[----:B------:R-:W1:Y:S01]  /*0020*/  S2UR UR5, SR_CgaCtaId ;  /* 0x00000000000579c3 */ /* 0x000e620000008800 */
[----:B------:R-:W2:Y:S01]  /*0030*/  LDCU UR4, c[0x0][0x360] ;  /* 0x00006c00ff0477ac */ /* 0x000ea20008000800 */
[----:B------:R-:W2:Y:S01]  /*0040*/  S2R R9, SR_CTAID.X ;  /* 0x0000000000097919 */ /* 0x000ea20000002500 */
[----:B------:R-:W3:Y:S05]  /*0050*/  LDCU.64 UR6, c[0x0][0x358] ;  /* 0x00006b00ff0677ac */ /* 0x000eea0008000a00 */
[----:B------:R-:W4:Y:S08]  /*0060*/  LDC.64 R2, c[0x0][0x388] ;  /* 0x0000e200ff027b82 */ /* 0x000f300000000a00 */
[----:B------:R-:W5:Y:S01]  /*0070*/  LDC.64 R4, c[0x0][0x380] ;  /* 0x0000e000ff047b82 */ /* 0x000f620000000a00 */
[----:B0-----:R-:W-:Y:S01]  /*0080*/  ISETP.NE.AND P0, PT, R7, RZ, PT ;  /* 0x000000ff0700720c */ /* 0x001fe20003f05270 */
[C---:B--2---:R-:W-:Y:S01]  /*0090*/  IMAD R0, R9.reuse, UR4, RZ ;  /* 0x0000000409007c24 */ /* 0x044fe2000f8e02ff */
[----:B------:R-:W-:Y:S01]  /*00a0*/  UMOV UR4, 0x400 ;  /* 0x0000040000047882 */ /* 0x000fe20000000000 */
[----:B----4-:R-:W-:Y:S01]  /*00b0*/  IMAD.WIDE.U32 R2, R9, 0x4, R2 ;  /* 0x0000000409027825 */ /* 0x010fe200078e0002 */
[----:B-1----:R-:W-:-:S02]  /*00c0*/  ULEA UR4, UR5, UR4, 0x18 ;  /* 0x0000000405047291 */ /* 0x002fc4000f8ec0ff */
[----:B------:R-:W-:-:S07]  /*00d0*/  IADD3 R7, PT, PT, R0, R7, RZ ;  /* 0x0000000700077210 */ /* 0x000fce0007ffe0ff */
[----:B---3--:R-:W-:Y:S01]  /*00e0*/  @!P0 STG.E desc[UR6][R2.64], RZ ;  /* 0x000000ff02008986 */ /* 0x008fe2000c101906 */
[----:B-----5:R-:W-:-:S03]  /*00f0*/  IMAD.WIDE R4, R7, 0x4, R4 ;  /* 0x0000000407047825 */ /* 0x020fc600078e0204 */
[----:B------:R-:W-:Y:S01]  /*0100*/  @!P0 STS [UR4], RZ ;  /* 0x000000ffff008988 */ /* 0x000fe20008000804 */
[----:B------:R-:W-:Y:S06]  /*0110*/  BAR.SYNC.DEFER_BLOCKING 0x0 ;  /* 0x0000000000007b1d */ /* 0x000fec0000010000 */
[----:B------:R-:W2:Y:S04]  /*0120*/  LDG.E R4, desc[UR6][R4.64] ;  /* 0x0000000604047981 */ /* 0x000ea8000c1e1900 */
[----:B------:R-:W2:Y:S02]  /*0130*/  LDS R7, [UR4] ;  /* 0x00000004ff077984 */ /* 0x000ea40008000800 */
[----:B--2---:R-:W-:-:S05]  /*0140*/  IADD3 R7, PT, PT, R4, R7, RZ ;  /* 0x0000000704077210 */ /* 0x004fca0007ffe0ff */
[----:B------:R0:W-:Y:S01]  /*0150*/  STS [UR4], R7 ;  /* 0x00000007ff007988 */ /* 0x0001e20008000804 */
[----:B------:R-:W-:Y:S06]  /*0160*/  BAR.SYNC.DEFER_BLOCKING 0x0 ;  /* 0x0000000000007b1d */ /* 0x000fec0000010000 */
[----:B------:R-:W-:Y:S05]  /*0170*/  @P0 EXIT ;  /* 0x000000000000094d */ /* 0x000fea0003800000 */
[----:B------:R-:W1:Y:S04]  /*0180*/  LDS R5, [UR4] ;  /* 0x00000004ff057984 */ /* 0x000e680008000800 */
[----:B-1----:R-:W-:Y:S01]  /*0190*/  STG.E desc[UR6][R2.64], R5 ;  /* 0x0000000502007986 */ /* 0x002fe2000c101906 */
[----:B------:R-:W-:Y:S05]  /*01a0*/  EXIT ;  /* 0x000000000000794d */ /* 0x000fea0003800000 */
.L_x_0:
[----:B------:R-:W-:-:S00]  /*01b0*/  BRA `(.L_x_0) ;  /* 0xfffffffc00fc7947 */ /* 0x000fc0000383ffff */
[----:B------:R-:W-:-:S00]  /*01c0*/  NOP ;  /* 0x0000000000007918 */ /* 0x000fc00000000000 */
        /* <DEDUP_REMOVED lines=11> */
.L_x_1:


//--------------------- .nv.shared._Z16blockReduceArrayPiS_ --------------------------
	.section	.nv.shared._Z16blockReduceArrayPiS_,"aw",@nobits
	.sectionflags	@""
	.align	4
.nv.shared._Z16blockReduceArrayPiS_:
	.zero		1028


//--------------------- .nv.shared.reserved.0     --------------------------
	.section	.nv.shared.reserved.0,"aw",@nobits
	.weak		__nv_reservedSMEM_offset_0_alias
	.size		__nv_reservedSMEM_offset_0_alias, 0, 64
	.other		__nv_reservedSMEM_offset_0_alias,@"STO_CUDA_RESERVED_SHARED STV_DEFAULT"
__nv_reservedSMEM_offset_0_alias:
	.zero		0
	.zero		64


//--------------------- .nv.constant0._Z16blockReduceArrayPiS_ --------------------------
	.section	.nv.constant0._Z16blockReduceArrayPiS_,"a",@progbits
	.sectionflags	@""
	.align	4
.nv.constant0._Z16blockReduceArrayPiS_:
	.zero		912


//--------------------- SYMBOLS --------------------------

	.type		.nv.reservedSmem.offset0,@object
	.size		.nv.reservedSmem.offset0,0x4
	.type		.nv.reservedSmem.cap,@object
	.size		.nv.reservedSmem.cap,0x4
